	.headerflags	@"EF_CUDA_TEXMODE_UNIFIED EF_CUDA_64BIT_ADDRESS EF_CUDA_ACCELERATORS EF_CUDA_SM90 EF_CUDA_VIRTUAL_SM(EF_CUDA_SM90)"
	.elftype	@"ET_EXEC"


//--------------------- .nv.info                  --------------------------
	.section	.nv.info,"",@"SHT_CUDA_INFO"
	.align	4


	//----- nvinfo : EIATTR_REGCOUNT
	.align		4
        /*0000*/ 	.byte	0x04, 0x2f
        /*0002*/ 	.short	(.L_3 - .L_2)
	.align		4
.L_2:
        /*0004*/ 	.word	index@(triton_poi_fused__native_batch_norm_legit_no_training_convolution_relu_93)
        /*0008*/ 	.word	0x00000017


	//----- nvinfo : EIATTR_MIN_STACK_SIZE
	.align		4
.L_3:
        /*000c*/ 	.byte	0x04, 0x12
        /*000e*/ 	.short	(.L_5 - .L_4)
	.align		4
.L_4:
        /*0010*/ 	.word	index@(triton_poi_fused__native_batch_norm_legit_no_training_convolution_relu_93)
        /*0014*/ 	.word	0x00000000


	//----- nvinfo : EIATTR_FRAME_SIZE
	.align		4
.L_5:
        /*0018*/ 	.byte	0x04, 0x11
        /*001a*/ 	.short	(.L_7 - .L_6)
	.align		4
.L_6:
        /*001c*/ 	.word	index@(triton_poi_fused__native_batch_norm_legit_no_training_convolution_relu_93)
        /*0020*/ 	.word	0x00000000


	//----- nvinfo : EIATTR_MIN_STACK_SIZE
	.align		4
.L_7:
        /*0024*/ 	.byte	0x04, 0x12
        /*0026*/ 	.short	(.L_9 - .L_8)
	.align		4
.L_8:
        /*0028*/ 	.word	index@(triton_poi_fused__native_batch_norm_legit_no_training_convolution_relu_93)
        /*002c*/ 	.word	0x00000000
.L_9:


//--------------------- .nv.info.triton_poi_fused__native_batch_norm_legit_no_training_convolution_relu_93 --------------------------
	.section	.nv.info.triton_poi_fused__native_batch_norm_legit_no_training_convolution_relu_93,"",@"SHT_CUDA_INFO"
	.sectionflags	@""
	.align	4


	//----- nvinfo : EIATTR_CUDA_API_VERSION
	.align		4
        /*0000*/ 	.byte	0x04, 0x37
        /*0002*/ 	.short	(.L_11 - .L_10)
.L_10:
        /*0004*/ 	.word	0x0000007c


	//----- nvinfo : EIATTR_KPARAM_INFO
	.align		4
.L_11:
        /*0008*/ 	.byte	0x04, 0x17
        /*000a*/ 	.short	(.L_13 - .L_12)
.L_12:
        /*000c*/ 	.word	0x00000000
        /*0010*/ 	.short	0x0007
        /*0012*/ 	.short	0x0038
        /*0014*/ 	.byte	0x00, 0xf0, 0x11, 0x00


	//----- nvinfo : EIATTR_KPARAM_INFO
	.align		4
.L_13:
        /*0018*/ 	.byte	0x04, 0x17
        /*001a*/ 	.short	(.L_15 - .L_14)
.L_14:
        /*001c*/ 	.word	0x00000000
        /*0020*/ 	.short	0x0006
        /*0022*/ 	.short	0x0030
        /*0024*/ 	.byte	0x00, 0xf4, 0x21, 0x00


	//----- nvinfo : EIATTR_KPARAM_INFO
	.align		4
.L_15:
        /*0028*/ 	.byte	0x04, 0x17
        /*002a*/ 	.short	(.L_17 - .L_16)
.L_16:
        /*002c*/ 	.word	0x00000000
        /*0030*/ 	.short	0x0005
        /*0032*/ 	.short	0x0028
        /*0034*/ 	.byte	0x00, 0xf4, 0x21, 0x00


	//----- nvinfo : EIATTR_KPARAM_INFO
	.align		4
.L_17:
        /*0038*/ 	.byte	0x04, 0x17
        /*003a*/ 	.short	(.L_19 - .L_18)
.L_18:
        /*003c*/ 	.word	0x00000000
        /*0040*/ 	.short	0x0004
        /*0042*/ 	.short	0x0020
        /*0044*/ 	.byte	0x00, 0xf4, 0x21, 0x00


	//----- nvinfo : EIATTR_KPARAM_INFO
	.align		4
.L_19:
        /*0048*/ 	.byte	0x04, 0x17
        /*004a*/ 	.short	(.L_21 - .L_20)
.L_20:
        /*004c*/ 	.word	0x00000000
        /*0050*/ 	.short	0x0003
        /*0052*/ 	.short	0x0018
        /*0054*/ 	.byte	0x00, 0xf4, 0x21, 0x00


	//----- nvinfo : EIATTR_KPARAM_INFO
	.align		4
.L_21:
        /*0058*/ 	.byte	0x04, 0x17
        /*005a*/ 	.short	(.L_23 - .L_22)
.L_22:
        /*005c*/ 	.word	0x00000000
        /*0060*/ 	.short	0x0002
        /*0062*/ 	.short	0x0010
        /*0064*/ 	.byte	0x00, 0xf4, 0x21, 0x00


	//----- nvinfo : EIATTR_KPARAM_INFO
	.align		4
.L_23:
        /*0068*/ 	.byte	0x04, 0x17
        /*006a*/ 	.short	(.L_25 - .L_24)
.L_24:
        /*006c*/ 	.word	0x00000000
        /*0070*/ 	.short	0x0001
        /*0072*/ 	.short	0x0008
        /*0074*/ 	.byte	0x00, 0xf4, 0x21, 0x00


	//----- nvinfo : EIATTR_KPARAM_INFO
	.align		4
.L_25:
        /*0078*/ 	.byte	0x04, 0x17
        /*007a*/ 	.short	(.L_27 - .L_26)
.L_26:
        /*007c*/ 	.word	0x00000000
        /*0080*/ 	.short	0x0000
        /*0082*/ 	.short	0x0000
        /*0084*/ 	.byte	0x00, 0xf4, 0x21, 0x00


	//----- nvinfo : EIATTR_SPARSE_MMA_MASK
	.align		4
.L_27:
        /*0088*/ 	.byte	0x03, 0x50
        /*008a*/ 	.short	0x0000


	//----- nvinfo : EIATTR_MAXREG_COUNT
	.align		4
        /*008c*/ 	.byte	0x03, 0x1b
        /*008e*/ 	.short	0x00ff


	//----- nvinfo : EIATTR_EXIT_INSTR_OFFSETS
	.align		4
        /*0090*/ 	.byte	0x04, 0x1c
        /*0092*/ 	.short	(.L_29 - .L_28)


	//   ....[0]....
.L_28:
        /*0094*/ 	.word	0x00000340


	//   ....[1]....
        /*0098*/ 	.word	0x00000360


	//----- nvinfo : EIATTR_REQNTID
	.align		4
.L_29:
        /*009c*/ 	.byte	0x04, 0x10
        /*009e*/ 	.short	(.L_31 - .L_30)
.L_30:
        /*00a0*/ 	.word	0x00000080
        /*00a4*/ 	.word	0x00000001
        /*00a8*/ 	.word	0x00000001


	//----- nvinfo : EIATTR_CBANK_PARAM_SIZE
	.align		4
.L_31:
        /*00ac*/ 	.byte	0x03, 0x19
        /*00ae*/ 	.short	0x003c


	//----- nvinfo : EIATTR_PARAM_CBANK
	.align		4
        /*00b0*/ 	.byte	0x04, 0x0a
        /*00b2*/ 	.short	(.L_33 - .L_32)
	.align		4
.L_32:
        /*00b4*/ 	.word	index@(.nv.constant0.triton_poi_fused__native_batch_norm_legit_no_training_convolution_relu_93)
        /*00b8*/ 	.short	0x0210
        /*00ba*/ 	.short	0x003c


	//----- nvinfo : EIATTR_SW_WAR
	.align		4
.L_33:
        /*00bc*/ 	.byte	0x04, 0x36
        /*00be*/ 	.short	(.L_35 - .L_34)
.L_34:
        /*00c0*/ 	.word	0x00000008
.L_35:


//--------------------- .nv.callgraph             --------------------------
	.section	.nv.callgraph,"",@"SHT_CUDA_CALLGRAPH"
	.align	4
	.sectionentsize	8
	.align		4
        /*0000*/ 	.word	0x00000000
	.align		4
        /*0004*/ 	.word	0xffffffff
	.align		4
        /*0008*/ 	.word	0x00000000
	.align		4
        /*000c*/ 	.word	0xfffffffe
	.align		4
        /*0010*/ 	.word	0x00000000
	.align		4
        /*0014*/ 	.word	0xfffffffd
	.align		4
        /*0018*/ 	.word	0x00000000
	.align		4
        /*001c*/ 	.word	0xfffffffc


//--------------------- .nv.constant4             --------------------------
	.section	.nv.constant4,"a",@progbits
	.align	8
	.align		8
.nv.constant4:
        /*0000*/ 	.dword	_$_str
	.align		8
        /*0008*/ 	.dword	_$_str_$_2


//--------------------- .text.triton_poi_fused__native_batch_norm_legit_no_training_convolution_relu_93 --------------------------
	.section	.text.triton_poi_fused__native_batch_norm_legit_no_training_convolution_relu_93,"ax",@progbits
	.align	128
        .global         triton_poi_fused__native_batch_norm_legit_no_training_convolution_relu_93
        .type           triton_poi_fused__native_batch_norm_legit_no_training_convolution_relu_93,@function
        .size           triton_poi_fused__native_batch_norm_legit_no_training_convolution_relu_93,(.L_x_1 - triton_poi_fused__native_batch_norm_legit_no_training_convolution_relu_93)
        .other          triton_poi_fused__native_batch_norm_legit_no_training_convolution_relu_93,@"STO_CUDA_ENTRY STV_DEFAULT"
triton_poi_fused__native_batch_norm_legit_no_training_convolution_relu_93:
.text.triton_poi_fused__native_batch_norm_legit_no_training_convolution_relu_93:
[----:B------:R-:W0:Y:S01]  /*0000*/  LDC R1, c[0x0][0x28] ;  /* 0x00000a00ff017b82 */ /* 0x000e220000000800 */
[----:B------:R-:W1:Y:S07]  /*0010*/  S2R R0, SR_TID.X ;  /* 0x0000000000007919 */ /* 0x000e6e0000002100 */
[----:B------:R-:W2:Y:S01]  /*0020*/  LDC.64 R12, c[0x0][0x228] ;  /* 0x00008a00ff0c7b82 */ /* 0x000ea20000000a00 */
[----:B------:R-:W-:Y:S01]  /*0030*/  CS2R R4, SRZ ;  /* 0x0000000000047805 */ /* 0x000fe2000001ff00 */
[----:B------:R-:W-:Y:S01]  /*0040*/  ULDC.64 UR4, c[0x0][0x208] ;  /* 0x0000820000047ab9 */ /* 0x000fe20000000a00 */
[----:B------:R-:W3:Y:S05]  /*0050*/  S2R R3, SR_CTAID.X ;  /* 0x0000000000037919 */ /* 0x000eea0000002500 */
[----:B------:R-:W4:Y:S08]  /*0060*/  LDC.64 R10, c[0x0][0x218] ;  /* 0x00008600ff0a7b82 */ /* 0x000f300000000a00 */
[----:B------:R-:W5:Y:S08]  /*0070*/  LDC.64 R14, c[0x0][0x220] ;  /* 0x00008800ff0e7b82 */ /* 0x000f700000000a00 */
[----:B------:R-:W5:Y:S01]  /*0080*/  LDC.64 R16, c[0x0][0x230] ;  /* 0x00008c00ff107b82 */ /* 0x000f620000000a00 */
[----:B-1----:R-:W-:-:S07]  /*0090*/  LOP3.LUT R0, R0, 0x7f, RZ, 0xc0, !PT ;  /* 0x0000007f00007812 */ /* 0x002fce00078ec0ff */
[----:B------:R-:W1:Y:S01]  /*00a0*/  LDC.64 R6, c[0x0][0x238] ;  /* 0x00008e00ff067b82 */ /* 0x000e620000000a00 */
[----:B---3--:R-:W-:-:S04]  /*00b0*/  LEA R0, R3, R0, 0x7 ;  /* 0x0000000003007211 */ /* 0x008fc800078e38ff */
[C---:B------:R-:W-:Y:S01]  /*00c0*/  ISETP.GE.AND P0, PT, R0.reuse, 0x12c, PT ;  /* 0x0000012c0000780c */ /* 0x040fe20003f06270 */
[----:B------:R-:W-:-:S05]  /*00d0*/  IMAD.HI R2, R0, 0x1b4e81b5, RZ ;  /* 0x1b4e81b500027827 */ /* 0x000fca00078e02ff */
[----:B------:R-:W-:-:S04]  /*00e0*/  SHF.R.U32.HI R3, RZ, 0x1f, R2 ;  /* 0x0000001fff037819 */ /* 0x000fc80000011602 */
[----:B------:R-:W-:-:S05]  /*00f0*/  LEA.HI.SX32 R3, R2, R3, 0x1d ;  /* 0x0000000302037211 */ /* 0x000fca00078feaff */
[----:B------:R-:W-:Y:S02]  /*0100*/  IMAD R19, R3, -0x4b, R0 ;  /* 0xffffffb503137824 */ /* 0x000fe400078e0200 */
[----:B------:R-:W3:Y:S02]  /*0110*/  LDC.64 R2, c[0x0][0x210] ;  /* 0x00008400ff027b82 */ /* 0x000ee40000000a00 */
[----:B--2---:R-:W-:-:S05]  /*0120*/  IMAD.WIDE R12, R19, 0x4, R12 ;  /* 0x00000004130c7825 */ /* 0x004fca00078e020c */
[----:B------:R5:W2:Y:S01]  /*0130*/  @!P0 LDG.E.EL R4, desc[UR4][R12.64] ;  /* 0x000000040c048981 */ /* 0x000aa2000c2e1900 */
[----:B------:R-:W-:Y:S01]  /*0140*/  CS2R R8, SRZ ;  /* 0x0000000000087805 */ /* 0x000fe2000001ff00 */
[----:B----4-:R-:W-:-:S05]  /*0150*/  IMAD.WIDE R10, R19, 0x4, R10 ;  /* 0x00000004130a7825 */ /* 0x010fca00078e020a */
[----:B------:R4:W2:Y:S01]  /*0160*/  @!P0 LDG.E.EL R8, desc[UR4][R10.64] ;  /* 0x000000040a088981 */ /* 0x0008a2000c2e1900 */
[----:B-----5:R-:W-:-:S04]  /*0170*/  IMAD.WIDE R12, R19, 0x4, R14 ;  /* 0x00000004130c7825 */ /* 0x020fc800078e020e */
[----:B---3--:R-:W-:Y:S01]  /*0180*/  IMAD.WIDE R2, R0, 0x4, R2 ;  /* 0x0000000400027825 */ /* 0x008fe200078e0202 */
[----:B------:R-:W3:Y:S04]  /*0190*/  @!P0 LDG.E.EL R9, desc[UR4][R12.64] ;  /* 0x000000040c098981 */ /* 0x000ee8000c2e1900 */
[----:B------:R-:W5:Y:S01]  /*01a0*/  @!P0 LDG.E R5, desc[UR4][R2.64] ;  /* 0x0000000402058981 */ /* 0x000f62000c1e1900 */
[----:B0-----:R-:W-:-:S04]  /*01b0*/  IMAD.WIDE R14, R19, 0x4, R16 ;  /* 0x00000004130e7825 */ /* 0x001fc800078e0210 */
[----:B-1----:R-:W-:Y:S01]  /*01c0*/  IMAD.WIDE R16, R19, 0x4, R6 ;  /* 0x0000000413107825 */ /* 0x002fe200078e0206 */
[----:B------:R-:W-:Y:S01]  /*01d0*/  CS2R R18, SRZ ;  /* 0x0000000000127805 */ /* 0x000fe2000001ff00 */
[----:B----4-:R-:W-:Y:S01]  /*01e0*/  HFMA2.MMA R11, -RZ, RZ, 1.625, 0 ;  /* 0x3e800000ff0b7435 */ /* 0x010fe200000001ff */
[----:B------:R-:W0:Y:S04]  /*01f0*/  LDC.64 R6, c[0x0][0x240] ;  /* 0x00009000ff067b82 */ /* 0x000e280000000a00 */
[----:B------:R-:W4:Y:S04]  /*0200*/  @!P0 LDG.E.EL R18, desc[UR4][R14.64] ;  /* 0x000000040e128981 */ /* 0x000f28000c2e1900 */
[----:B------:R-:W4:Y:S01]  /*0210*/  @!P0 LDG.E.EL R19, desc[UR4][R16.64] ;  /* 0x0000000410138981 */ /* 0x000f22000c2e1900 */
[----:B0-----:R-:W-:-:S04]  /*0220*/  IMAD.WIDE R6, R0, 0x4, R6 ;  /* 0x0000000400067825 */ /* 0x001fc800078e0206 */
[----:B--2---:R-:W-:-:S04]  /*0230*/  FADD R4, R4, 9.9999997473787516356e-06 ;  /* 0x3727c5ac04047421 */ /* 0x004fc80000000000 */
[----:B------:R-:W0:Y:S02]  /*0240*/  MUFU.SQRT R20, R4 ;  /* 0x0000000400147308 */ /* 0x000e240000002000 */
[C---:B0-----:R-:W-:Y:S02]  /*0250*/  FSETP.GT.AND P1, PT, R20.reuse, 8.50705917302346158658e+37, PT ;  /* 0x7e8000001400780b */ /* 0x041fe40003f24000 */
[----:B------:R-:W-:-:S11]  /*0260*/  FSETP.GEU.AND P2, PT, R20, 1.175494350822287508e-38, PT ;  /* 0x008000001400780b */ /* 0x000fd60003f4e000 */
[----:B------:R-:W-:-:S04]  /*0270*/  @P1 FMUL R20, R20, 0.25 ;  /* 0x3e80000014141820 */ /* 0x000fc80000400000 */
[----:B------:R-:W-:-:S06]  /*0280*/  @!P2 FMUL R20, R20, 16777216 ;  /* 0x4b8000001414a820 */ /* 0x000fcc0000400000 */
[----:B------:R-:W0:Y:S01]  /*0290*/  MUFU.RCP R20, R20 ;  /* 0x0000001400147308 */ /* 0x000e220000001000 */
[----:B------:R-:W-:Y:S01]  /*02a0*/  FSEL R11, R11, 1, P1 ;  /* 0x3f8000000b0b7808 */ /* 0x000fe20000800000 */
[----:B-----5:R-:W-:-:S04]  /*02b0*/  FADD R5, R8, R5 ;  /* 0x0000000508057221 */ /* 0x020fc80000000000 */
[----:B------:R-:W-:Y:S01]  /*02c0*/  @!P2 FMUL R11, R11, 16777216 ;  /* 0x4b8000000b0ba820 */ /* 0x000fe20000400000 */
[----:B---3--:R-:W-:-:S03]  /*02d0*/  FADD R9, R5, -R9 ;  /* 0x8000000905097221 */ /* 0x008fc60000000000 */
[----:B0-----:R-:W-:-:S04]  /*02e0*/  FMUL R4, R20, R11 ;  /* 0x0000000b14047220 */ /* 0x001fc80000400000 */
[----:B------:R-:W-:-:S04]  /*02f0*/  FMUL R4, R9, R4 ;  /* 0x0000000409047220 */ /* 0x000fc80000400000 */
[----:B----4-:R-:W-:Y:S01]  /*0300*/  FFMA R4, R4, R18, R19 ;  /* 0x0000001204047223 */ /* 0x010fe20000000013 */
[----:B------:R0:W-:Y:S04]  /*0310*/  @!P0 STG.E desc[UR4][R2.64], R5 ;  /* 0x0000000502008986 */ /* 0x0001e8000c101904 */
[----:B------:R-:W-:-:S04]  /*0320*/  FSETP.GEU.AND P1, PT, R4, RZ, PT ;  /* 0x000000ff0400720b */ /* 0x000fc80003f2e000 */
[----:B------:R-:W-:Y:S01]  /*0330*/  FSEL R9, R4, RZ, P1 ;  /* 0x000000ff04097208 */ /* 0x000fe20000800000 */
[----:B0-----:R-:W-:Y:S08]  /*0340*/  @P0 EXIT ;  /* 0x000000000000094d */ /* 0x001ff00003800000 */
[----:B------:R-:W-:Y:S01]  /*0350*/  STG.E desc[UR4][R6.64], R9 ;  /* 0x0000000906007986 */ /* 0x000fe2000c101904 */
[----:B------:R-:W-:Y:S05]  /*0360*/  EXIT ;  /* 0x000000000000794d */ /* 0x000fea0003800000 */
.L_x_0:
[----:B------:R-:W-:-:S00]  /*0370*/  BRA `(.L_x_0) ;  /* 0xfffffffc00fc7947 */ /* 0x000fc0000383ffff */
[----:B------:R-:W-:-:S00]  /*0380*/  NOP ;  /* 0x0000000000007918 */ /* 0x000fc00000000000 */
[----:B------:R-:W-:-:S00]  /*0390*/  NOP ;  /* 0x0000000000007918 */ /* 0x000fc00000000000 */
[----:B------:R-:W-:-:S00]  /*03a0*/  NOP ;  /* 0x0000000000007918 */ /* 0x000fc00000000000 */
[----:B------:R-:W-:-:S00]  /*03b0*/  NOP ;  /* 0x0000000000007918 */ /* 0x000fc00000000000 */
[----:B------:R-:W-:-:S00]  /*03c0*/  NOP ;  /* 0x0000000000007918 */ /* 0x000fc00000000000 */
[----:B------:R-:W-:-:S00]  /*03d0*/  NOP ;  /* 0x0000000000007918 */ /* 0x000fc00000000000 */
[----:B------:R-:W-:-:S00]  /*03e0*/  NOP ;  /* 0x0000000000007918 */ /* 0x000fc00000000000 */
[----:B------:R-:W-:-:S00]  /*03f0*/  NOP ;  /* 0x0000000000007918 */ /* 0x000fc00000000000 */
.L_x_1:


//--------------------- .nv.global.init           --------------------------
	.section	.nv.global.init,"aw",@progbits
.nv.global.init:
	.type		_$_str,@object
	.size		_$_str,(_$_str_$_2 - _$_str)
_$_str:
        /*0000*/ 	.byte	0x5f, 0x5f, 0x43, 0x55, 0x44, 0x41, 0x5f, 0x46, 0x54, 0x5a, 0x00
	.type		_$_str_$_2,@object
	.size		_$_str_$_2,(.L_1 - _$_str_$_2)
_$_str_$_2:
        /*000b*/ 	.byte	0x5f, 0x5f, 0x43, 0x55, 0x44, 0x41, 0x5f, 0x50, 0x52, 0x45, 0x43, 0x5f, 0x53, 0x51, 0x52, 0x54
        /*001b*/ 	.byte	0x00
.L_1:


//--------------------- .nv.constant0.triton_poi_fused__native_batch_norm_legit_no_training_convolution_relu_93 --------------------------
	.section	.nv.constant0.triton_poi_fused__native_batch_norm_legit_no_training_convolution_relu_93,"a",@progbits
	.sectionflags	@""
	.align	4
.nv.constant0.triton_poi_fused__native_batch_norm_legit_no_training_convolution_relu_93:
	.zero		588
